//
// Generated by NVIDIA NVVM Compiler
//
// Compiler Build ID: CL-36424714
// Cuda compilation tools, release 13.0, V13.0.88
// Based on NVVM 20.0.0
//

.version 9.0
.target sm_100
.address_size 64

	// .globl	_Z22apply_atomic_operationPfi

.visible .entry _Z22apply_atomic_operationPfi(
	.param .u64 .ptr .align 1 _Z22apply_atomic_operationPfi_param_0,
	.param .u32 _Z22apply_atomic_operationPfi_param_1
)
{
	.reg .pred 	%p<2>;
	.reg .b32 	%r<6>;
	.reg .b32 	%f<2>;
	.reg .b64 	%rd<5>;

	ld.param.u64 	%rd1, [_Z22apply_atomic_operationPfi_param_0];
	ld.param.u32 	%r2, [_Z22apply_atomic_operationPfi_param_1];
	mov.u32 	%r3, %ctaid.x;
	mov.u32 	%r4, %ntid.x;
	mov.u32 	%r5, %tid.x;
	mad.lo.s32 	%r1, %r3, %r4, %r5;
	setp.ge.s32 	%p1, %r1, %r2;
	@%p1 bra 	$L__BB0_2;
	cvta.to.global.u64 	%rd2, %rd1;
	mul.wide.s32 	%rd3, %r1, 4;
	add.s64 	%rd4, %rd2, %rd3;
	atom.global.add.f32 	%f1, [%rd4], 0f3FC00000;
$L__BB0_2:
	ret;

}


// ===== COMPILED SASS (sm_100) =====

	.target	sm_100

	.elftype	@"ET_EXEC"


//--------------------- .note.nv.tkinfo           --------------------------
	.section	.note.nv.tkinfo,"",@"SHT_NOTE"
	.sectionflags	@"SHF_NOTE_NV_TKINFO"
	.tkinfo
        /*0018*/ 	.word	0x00000002
        /*0030*/ 	.string	""
        /*0030*/ 	.string	"ptxas"
        /*0030*/ 	.string	"Cuda compilation tools, release 13.0, V13.0.88"
        /*0030*/ 	.string	"Build cuda_13.0.r13.0/compiler.36424714_0"
        /*0030*/ 	.string	"-arch sm_100 -m 64 "



//--------------------- .note.nv.cuinfo           --------------------------
	.section	.note.nv.cuinfo,"",@"SHT_NOTE"
	.sectionflags	@"SHF_NOTE_NV_CUINFO"
        /*0018*/ 	.short	0x0002
        /*001a*/ 	.short	0x0064
        /*001c*/ 	.short	0x0082
	.zero		2


//--------------------- .nv.info                  --------------------------
	.section	.nv.info,"",@"SHT_CUDA_INFO"
	.align	4


	//----- nvinfo : EIATTR_REGCOUNT
	.align		4
        /*0000*/ 	.byte	0x04, 0x2f
        /*0002*/ 	.short	(.L_1 - .L_0)
	.align		4
.L_0:
        /*0004*/ 	.word	index@(_Z22apply_atomic_operationPfi)
        /*0008*/ 	.word	0x0000000a


	//----- nvinfo : EIATTR_FRAME_SIZE
	.align		4
.L_1:
        /*000c*/ 	.byte	0x04, 0x11
        /*000e*/ 	.short	(.L_3 - .L_2)
	.align		4
.L_2:
        /*0010*/ 	.word	index@(_Z22apply_atomic_operationPfi)
        /*0014*/ 	.word	0x00000000


	//----- nvinfo : EIATTR_MIN_STACK_SIZE
	.align		4
.L_3:
        /*0018*/ 	.byte	0x04, 0x12
        /*001a*/ 	.short	(.L_5 - .L_4)
	.align		4
.L_4:
        /*001c*/ 	.word	index@(_Z22apply_atomic_operationPfi)
        /*0020*/ 	.word	0x00000000
.L_5:


//--------------------- .nv.compat                --------------------------
	.section	.nv.compat,"",@"SHT_CUDA_COMPAT_INFO"
	.align	4
        /*0000*/ 	.byte	0x02, 0x09, 0x00, 0x00, 0x02, 0x02, 0x01, 0x00, 0x02, 0x05, 0x05, 0x00, 0x03, 0x07, 0x01, 0x01
        /*0010*/ 	.byte	0x02, 0x03, 0x00, 0x00, 0x02, 0x06, 0x01, 0x00, 0x04, 0x0b, 0x08, 0x00, 0x09, 0x00, 0x00, 0x00
        /*0020*/ 	.byte	0x00, 0x00, 0x00, 0x00


//--------------------- .nv.info._Z22apply_atomic_operationPfi --------------------------
	.section	.nv.info._Z22apply_atomic_operationPfi,"",@"SHT_CUDA_INFO"
	.sectionflags	@""
	.align	4


	//----- nvinfo : EIATTR_CUDA_API_VERSION
	.align		4
        /*0000*/ 	.byte	0x04, 0x37
        /*0002*/ 	.short	(.L_7 - .L_6)
.L_6:
        /*0004*/ 	.word	0x00000082


	//----- nvinfo : EIATTR_KPARAM_INFO
	.align		4
.L_7:
        /*0008*/ 	.byte	0x04, 0x17
        /*000a*/ 	.short	(.L_9 - .L_8)
.L_8:
        /*000c*/ 	.word	0x00000000
        /*0010*/ 	.short	0x0001
        /*0012*/ 	.short	0x0008
        /*0014*/ 	.byte	0x00, 0xf0, 0x11, 0x00


	//----- nvinfo : EIATTR_KPARAM_INFO
	.align		4
.L_9:
        /*0018*/ 	.byte	0x04, 0x17
        /*001a*/ 	.short	(.L_11 - .L_10)
.L_10:
        /*001c*/ 	.word	0x00000000
        /*0020*/ 	.short	0x0000
        /*0022*/ 	.short	0x0000
        /*0024*/ 	.byte	0x00, 0xf5, 0x21, 0x00


	//----- nvinfo : EIATTR_SPARSE_MMA_MASK
	.align		4
.L_11:
        /*0028*/ 	.byte	0x03, 0x50
        /*002a*/ 	.short	0x0000


	//----- nvinfo : EIATTR_MAXREG_COUNT
	.align		4
        /*002c*/ 	.byte	0x03, 0x1b
        /*002e*/ 	.short	0x00ff


	//----- nvinfo : EIATTR_MERCURY_ISA_VERSION
	.align		4
        /*0030*/ 	.byte	0x03, 0x5f
        /*0032*/ 	.short	0x0101


	//----- nvinfo : EIATTR_VRC_CTA_INIT_COUNT
	.align		4
        /*0034*/ 	.byte	0x02, 0x4a
	.zero		1
	.zero		1


	//----- nvinfo : EIATTR_EXIT_INSTR_OFFSETS
	.align		4
        /*0038*/ 	.byte	0x04, 0x1c
        /*003a*/ 	.short	(.L_13 - .L_12)


	//   ....[0]....
.L_12:
        /*003c*/ 	.word	0x00000070


	//   ....[1]....
        /*0040*/ 	.word	0x000000d0


	//----- nvinfo : EIATTR_CBANK_PARAM_SIZE
	.align		4
.L_13:
        /*0044*/ 	.byte	0x03, 0x19
        /*0046*/ 	.short	0x000c


	//----- nvinfo : EIATTR_PARAM_CBANK
	.align		4
        /*0048*/ 	.byte	0x04, 0x0a
        /*004a*/ 	.short	(.L_15 - .L_14)
	.align		4
.L_14:
        /*004c*/ 	.word	index@(.nv.constant0._Z22apply_atomic_operationPfi)
        /*0050*/ 	.short	0x0380
        /*0052*/ 	.short	0x000c


	//----- nvinfo : EIATTR_SW_WAR
	.align		4
.L_15:
        /*0054*/ 	.byte	0x04, 0x36
        /*0056*/ 	.short	(.L_17 - .L_16)
.L_16:
        /*0058*/ 	.word	0x00000008
.L_17:


//--------------------- .nv.callgraph             --------------------------
	.section	.nv.callgraph,"",@"SHT_CUDA_CALLGRAPH"
	.align	4
	.sectionentsize	8
	.align		4
        /*0000*/ 	.word	0x00000000
	.align		4
        /*0004*/ 	.word	0xffffffff
	.align		4
        /*0008*/ 	.word	0x00000000
	.align		4
        /*000c*/ 	.word	0xfffffffe
	.align		4
        /*0010*/ 	.word	0x00000000
	.align		4
        /*0014*/ 	.word	0xfffffffd
	.align		4
        /*0018*/ 	.word	0x00000000
	.align		4
        /*001c*/ 	.word	0xfffffffc


//--------------------- .text._Z22apply_atomic_operationPfi --------------------------
	.section	.text._Z22apply_atomic_operationPfi,"ax",@progbits
	.align	128
        .global         _Z22apply_atomic_operationPfi
        .type           _Z22apply_atomic_operationPfi,@function
        .size           _Z22apply_atomic_operationPfi,(.L_x_1 - _Z22apply_atomic_operationPfi)
        .other          _Z22apply_atomic_operationPfi,@"STO_CUDA_ENTRY STV_DEFAULT"
_Z22apply_atomic_operationPfi:
.text._Z22apply_atomic_operationPfi:
[----:B------:R-:W-:Y:S01]  /*0000*/  LDC R1, c[0x0][0x37c] ;  /* 0x0000df00ff017b82 */ /* 0x000fe20000000800 */
[----:B------:R-:W0:Y:S07]  /*0010*/  S2R R0, SR_TID.X ;  /* 0x0000000000007919 */ /* 0x000e2e0000002100 */
[----:B------:R-:W0:Y:S01]  /*0020*/  S2UR UR4, SR_CTAID.X ;  /* 0x00000000000479c3 */ /* 0x000e220000002500 */
[----:B------:R-:W1:Y:S07]  /*0030*/  LDCU UR5, c[0x0][0x388] ;  /* 0x00007100ff0577ac */ /* 0x000e6e0008000800 */
[----:B------:R-:W0:Y:S02]  /*0040*/  LDC R5, c[0x0][0x360] ;  /* 0x0000d800ff057b82 */ /* 0x000e240000000800 */
[----:B0-----:R-:W-:-:S05]  /*0050*/  IMAD R5, R5, UR4, R0 ;  /* 0x0000000405057c24 */ /* 0x001fca000f8e0200 */
[----:B-1----:R-:W-:-:S13]  /*0060*/  ISETP.GE.AND P0, PT, R5, UR5, PT ;  /* 0x0000000505007c0c */ /* 0x002fda000bf06270 */
[----:B------:R-:W-:Y:S05]  /*0070*/  @P0 EXIT ;  /* 0x000000000000094d */ /* 0x000fea0003800000 */
[----:B------:R-:W0:Y:S01]  /*0080*/  LDC.64 R2, c[0x0][0x380] ;  /* 0x0000e000ff027b82 */ /* 0x000e220000000a00 */
[----:B------:R-:W1:Y:S01]  /*0090*/  LDCU.64 UR4, c[0x0][0x358] ;  /* 0x00006b00ff0477ac */ /* 0x000e620008000a00 */
[----:B------:R-:W-:Y:S02]  /*00a0*/  HFMA2 R7, -RZ, RZ, 1.9375, 0 ;  /* 0x3fc00000ff077431 */ /* 0x000fe400000001ff */
[----:B0-----:R-:W-:-:S05]  /*00b0*/  IMAD.WIDE R2, R5, 0x4, R2 ;  /* 0x0000000405027825 */ /* 0x001fca00078e0202 */
[----:B-1----:R-:W-:Y:S01]  /*00c0*/  REDG.E.ADD.F32.FTZ.RN.STRONG.GPU desc[UR4][R2.64], R7 ;  /* 0x00000007020079a6 */ /* 0x002fe2000c12f304 */
[----:B------:R-:W-:Y:S05]  /*00d0*/  EXIT ;  /* 0x000000000000794d */ /* 0x000fea0003800000 */
.L_x_0:
[----:B------:R-:W-:-:S00]  /*00e0*/  BRA `(.L_x_0) ;  /* 0xfffffffc00fc7947 */ /* 0x000fc0000383ffff */
[----:B------:R-:W-:-:S00]  /*00f0*/  NOP ;  /* 0x0000000000007918 */ /* 0x000fc00000000000 */
        /* <DEDUP_REMOVED lines=8> */
.L_x_1:


//--------------------- .nv.shared.reserved.0     --------------------------
	.section	.nv.shared.reserved.0,"aw",@nobits
	.weak		__nv_reservedSMEM_offset_0_alias
	.size		__nv_reservedSMEM_offset_0_alias, 0, 64
	.other		__nv_reservedSMEM_offset_0_alias,@"STO_CUDA_RESERVED_SHARED STV_DEFAULT"
__nv_reservedSMEM_offset_0_alias:
	.zero		0
	.zero		64


//--------------------- .nv.constant0._Z22apply_atomic_operationPfi --------------------------
	.section	.nv.constant0._Z22apply_atomic_operationPfi,"a",@progbits
	.sectionflags	@""
	.align	4
.nv.constant0._Z22apply_atomic_operationPfi:
	.zero		908


//--------------------- SYMBOLS --------------------------

	.type		.nv.reservedSmem.offset0,@object
	.size		.nv.reservedSmem.offset0,0x4
